//
// Generated by NVIDIA NVVM Compiler
//
// Compiler Build ID: CL-36424714
// Cuda compilation tools, release 13.0, V13.0.88
// Based on NVVM 20.0.0
//

.version 9.0
.target sm_100
.address_size 64

	// .globl	_Z10WMMAKernelP6__halfS0_PfS1_iii

.visible .entry _Z10WMMAKernelP6__halfS0_PfS1_iii(
	.param .u64 .ptr .align 1 _Z10WMMAKernelP6__halfS0_PfS1_iii_param_0,
	.param .u64 .ptr .align 1 _Z10WMMAKernelP6__halfS0_PfS1_iii_param_1,
	.param .u64 .ptr .align 1 _Z10WMMAKernelP6__halfS0_PfS1_iii_param_2,
	.param .u64 .ptr .align 1 _Z10WMMAKernelP6__halfS0_PfS1_iii_param_3,
	.param .u32 _Z10WMMAKernelP6__halfS0_PfS1_iii_param_4,
	.param .u32 _Z10WMMAKernelP6__halfS0_PfS1_iii_param_5,
	.param .u32 _Z10WMMAKernelP6__halfS0_PfS1_iii_param_6
)
{
	.reg .pred 	%p<9>;
	.reg .b32 	%r<147>;
	.reg .b32 	%f<141>;
	.reg .b64 	%rd<49>;

	ld.param.u64 	%rd8, [_Z10WMMAKernelP6__halfS0_PfS1_iii_param_0];
	ld.param.u64 	%rd9, [_Z10WMMAKernelP6__halfS0_PfS1_iii_param_1];
	ld.param.u64 	%rd6, [_Z10WMMAKernelP6__halfS0_PfS1_iii_param_2];
	ld.param.u64 	%rd7, [_Z10WMMAKernelP6__halfS0_PfS1_iii_param_3];
	ld.param.u32 	%r38, [_Z10WMMAKernelP6__halfS0_PfS1_iii_param_4];
	ld.param.u32 	%r39, [_Z10WMMAKernelP6__halfS0_PfS1_iii_param_5];
	ld.param.u32 	%r37, [_Z10WMMAKernelP6__halfS0_PfS1_iii_param_6];
	cvta.to.global.u64 	%rd1, %rd9;
	cvta.to.global.u64 	%rd2, %rd8;
	mov.u32 	%r40, %ctaid.x;
	mov.u32 	%r41, %ntid.x;
	mov.u32 	%r42, %tid.x;
	mad.lo.s32 	%r43, %r40, %r41, %r42;
	mov.u32 	%r44, %ctaid.y;
	mov.u32 	%r45, %ntid.y;
	mov.u32 	%r46, %tid.y;
	mad.lo.s32 	%r47, %r44, %r45, %r46;
	shr.u32 	%r49, %r43, 1;
	and.b32  	%r1, %r49, 2147483632;
	setp.ge.s32 	%p1, %r1, %r38;
	shl.b32 	%r2, %r47, 4;
	setp.ge.s32 	%p2, %r2, %r39;
	or.pred  	%p3, %p1, %p2;
	@%p3 bra 	$L__BB0_9;
	setp.gt.s32 	%p4, %r37, 0;
	mov.f32 	%f133, 0f00000000;
	mov.f32 	%f134, %f133;
	mov.f32 	%f135, %f133;
	mov.f32 	%f136, %f133;
	mov.f32 	%f137, %f133;
	mov.f32 	%f138, %f133;
	mov.f32 	%f139, %f133;
	mov.f32 	%f140, %f133;
	@%p4 bra 	$L__BB0_2;
	bra.uni 	$L__BB0_8;
$L__BB0_2:
	mul.lo.s32 	%r3, %r37, %r1;
	add.s32 	%r51, %r37, -1;
	shr.u32 	%r52, %r51, 4;
	add.s32 	%r4, %r52, 1;
	and.b32  	%r5, %r4, 3;
	setp.lt.u32 	%p5, %r37, 49;
	mov.b32 	%r143, 0;
	mov.f32 	%f140, 0f00000000;
	mov.f32 	%f139, %f140;
	mov.f32 	%f138, %f140;
	mov.f32 	%f137, %f140;
	mov.f32 	%f136, %f140;
	mov.f32 	%f135, %f140;
	mov.f32 	%f134, %f140;
	mov.f32 	%f133, %f140;
	@%p5 bra 	$L__BB0_5;
	mul.wide.u32 	%rd10, %r3, 2;
	add.s64 	%rd11, %rd10, %rd2;
	add.s64 	%rd48, %rd11, 64;
	mul.lo.s32 	%r140, %r39, 48;
	shl.b32 	%r7, %r39, 6;
	shl.b32 	%r139, %r39, 5;
	shl.b32 	%r138, %r39, 4;
	and.b32  	%r54, %r4, 536870908;
	neg.s32 	%r136, %r54;
	mov.f32 	%f140, 0f00000000;
	mov.b32 	%r137, 0;
	cvt.u64.u32 	%rd15, %r2;
	mov.u32 	%r141, %r3;
	mov.u32 	%r143, %r137;
$L__BB0_4:
	mul.wide.u32 	%rd12, %r141, 2;
	add.s64 	%rd13, %rd2, %rd12;
	wmma.load.a.sync.aligned.row.m16n16k16.global.f16 	{%r55, %r56, %r57, %r58, %r59, %r60, %r61, %r62}, [%rd13], %r37;
	cvt.s64.s32 	%rd14, %r137;
	add.s64 	%rd16, %rd14, %rd15;
	shl.b64 	%rd17, %rd16, 1;
	add.s64 	%rd18, %rd1, %rd17;
	wmma.load.b.sync.aligned.col.m16n16k16.global.f16 	{%r63, %r64, %r65, %r66, %r67, %r68, %r69, %r70}, [%rd18], %r39;
	wmma.mma.sync.aligned.row.col.m16n16k16.f32.f32 {%f61, %f62, %f63, %f64, %f65, %f66, %f67, %f68}, {%r55, %r56, %r57, %r58, %r59, %r60, %r61, %r62}, {%r63, %r64, %r65, %r66, %r67, %r68, %r69, %r70}, {%f133, %f134, %f135, %f136, %f137, %f138, %f139, %f140};
	add.s64 	%rd19, %rd48, -32;
	wmma.load.a.sync.aligned.row.m16n16k16.global.f16 	{%r71, %r72, %r73, %r74, %r75, %r76, %r77, %r78}, [%rd19], %r37;
	cvt.s64.s32 	%rd20, %r138;
	add.s64 	%rd21, %rd20, %rd15;
	shl.b64 	%rd22, %rd21, 1;
	add.s64 	%rd23, %rd1, %rd22;
	wmma.load.b.sync.aligned.col.m16n16k16.global.f16 	{%r79, %r80, %r81, %r82, %r83, %r84, %r85, %r86}, [%rd23], %r39;
	wmma.mma.sync.aligned.row.col.m16n16k16.f32.f32 {%f69, %f70, %f71, %f72, %f73, %f74, %f75, %f76}, {%r71, %r72, %r73, %r74, %r75, %r76, %r77, %r78}, {%r79, %r80, %r81, %r82, %r83, %r84, %r85, %r86}, {%f61, %f62, %f63, %f64, %f65, %f66, %f67, %f68};
	wmma.load.a.sync.aligned.row.m16n16k16.global.f16 	{%r87, %r88, %r89, %r90, %r91, %r92, %r93, %r94}, [%rd48], %r37;
	cvt.s64.s32 	%rd24, %r139;
	add.s64 	%rd25, %rd24, %rd15;
	shl.b64 	%rd26, %rd25, 1;
	add.s64 	%rd27, %rd1, %rd26;
	wmma.load.b.sync.aligned.col.m16n16k16.global.f16 	{%r95, %r96, %r97, %r98, %r99, %r100, %r101, %r102}, [%rd27], %r39;
	wmma.mma.sync.aligned.row.col.m16n16k16.f32.f32 {%f77, %f78, %f79, %f80, %f81, %f82, %f83, %f84}, {%r87, %r88, %r89, %r90, %r91, %r92, %r93, %r94}, {%r95, %r96, %r97, %r98, %r99, %r100, %r101, %r102}, {%f69, %f70, %f71, %f72, %f73, %f74, %f75, %f76};
	add.s64 	%rd28, %rd48, 32;
	wmma.load.a.sync.aligned.row.m16n16k16.global.f16 	{%r103, %r104, %r105, %r106, %r107, %r108, %r109, %r110}, [%rd28], %r37;
	cvt.s64.s32 	%rd29, %r140;
	add.s64 	%rd30, %rd29, %rd15;
	shl.b64 	%rd31, %rd30, 1;
	add.s64 	%rd32, %rd1, %rd31;
	wmma.load.b.sync.aligned.col.m16n16k16.global.f16 	{%r111, %r112, %r113, %r114, %r115, %r116, %r117, %r118}, [%rd32], %r39;
	wmma.mma.sync.aligned.row.col.m16n16k16.f32.f32 {%f133, %f134, %f135, %f136, %f137, %f138, %f139, %f140}, {%r103, %r104, %r105, %r106, %r107, %r108, %r109, %r110}, {%r111, %r112, %r113, %r114, %r115, %r116, %r117, %r118}, {%f77, %f78, %f79, %f80, %f81, %f82, %f83, %f84};
	add.s32 	%r143, %r143, 64;
	add.s64 	%rd48, %rd48, 128;
	add.s32 	%r141, %r141, 64;
	add.s32 	%r140, %r140, %r7;
	add.s32 	%r139, %r139, %r7;
	add.s32 	%r138, %r138, %r7;
	add.s32 	%r137, %r137, %r7;
	add.s32 	%r136, %r136, 4;
	setp.ne.s32 	%p6, %r136, 0;
	@%p6 bra 	$L__BB0_4;
$L__BB0_5:
	setp.eq.s32 	%p7, %r5, 0;
	@%p7 bra 	$L__BB0_8;
	mul.lo.s32 	%r146, %r143, %r39;
	shl.b32 	%r27, %r39, 4;
	add.s32 	%r145, %r143, %r3;
	neg.s32 	%r144, %r5;
	cvt.u64.u32 	%rd36, %r2;
$L__BB0_7:
	.pragma "nounroll";
	mul.wide.u32 	%rd33, %r145, 2;
	add.s64 	%rd34, %rd2, %rd33;
	wmma.load.a.sync.aligned.row.m16n16k16.global.f16 	{%r119, %r120, %r121, %r122, %r123, %r124, %r125, %r126}, [%rd34], %r37;
	cvt.s64.s32 	%rd35, %r146;
	add.s64 	%rd37, %rd35, %rd36;
	shl.b64 	%rd38, %rd37, 1;
	add.s64 	%rd39, %rd1, %rd38;
	wmma.load.b.sync.aligned.col.m16n16k16.global.f16 	{%r127, %r128, %r129, %r130, %r131, %r132, %r133, %r134}, [%rd39], %r39;
	wmma.mma.sync.aligned.row.col.m16n16k16.f32.f32 {%f133, %f134, %f135, %f136, %f137, %f138, %f139, %f140}, {%r119, %r120, %r121, %r122, %r123, %r124, %r125, %r126}, {%r127, %r128, %r129, %r130, %r131, %r132, %r133, %r134}, {%f133, %f134, %f135, %f136, %f137, %f138, %f139, %f140};
	add.s32 	%r146, %r146, %r27;
	add.s32 	%r145, %r145, 16;
	add.s32 	%r144, %r144, 1;
	setp.ne.s32 	%p8, %r144, 0;
	@%p8 bra 	$L__BB0_7;
$L__BB0_8:
	mul.lo.s32 	%r135, %r39, %r1;
	cvt.s64.s32 	%rd40, %r135;
	cvt.u64.u32 	%rd41, %r2;
	add.s64 	%rd42, %rd40, %rd41;
	cvta.to.global.u64 	%rd43, %rd6;
	shl.b64 	%rd44, %rd42, 2;
	add.s64 	%rd45, %rd43, %rd44;
	wmma.load.c.sync.aligned.row.m16n16k16.global.f32 	{%f85, %f86, %f87, %f88, %f89, %f90, %f91, %f92}, [%rd45], %r39;
	add.f32 	%f93, %f133, %f85;
	add.f32 	%f94, %f134, %f86;
	add.f32 	%f95, %f135, %f87;
	add.f32 	%f96, %f136, %f88;
	add.f32 	%f97, %f137, %f89;
	add.f32 	%f98, %f138, %f90;
	add.f32 	%f99, %f139, %f91;
	add.f32 	%f100, %f140, %f92;
	cvta.to.global.u64 	%rd46, %rd7;
	add.s64 	%rd47, %rd46, %rd44;
	wmma.store.d.sync.aligned.row.m16n16k16.global.f32 	[%rd47], {%f93, %f94, %f95, %f96, %f97, %f98, %f99, %f100}, %r39;
$L__BB0_9:
	ret;

}


// ===== COMPILED SASS (sm_100) =====

	.target	sm_100

	.elftype	@"ET_EXEC"


//--------------------- .note.nv.tkinfo           --------------------------
	.section	.note.nv.tkinfo,"",@"SHT_NOTE"
	.sectionflags	@"SHF_NOTE_NV_TKINFO"
	.tkinfo
        /*0018*/ 	.word	0x00000002
        /*0030*/ 	.string	""
        /*0030*/ 	.string	"ptxas"
        /*0030*/ 	.string	"Cuda compilation tools, release 13.0, V13.0.88"
        /*0030*/ 	.string	"Build cuda_13.0.r13.0/compiler.36424714_0"
        /*0030*/ 	.string	"-arch sm_100 -m 64 "



//--------------------- .note.nv.cuinfo           --------------------------
	.section	.note.nv.cuinfo,"",@"SHT_NOTE"
	.sectionflags	@"SHF_NOTE_NV_CUINFO"
        /*0018*/ 	.short	0x0002
        /*001a*/ 	.short	0x0064
        /*001c*/ 	.short	0x0082
	.zero		2


//--------------------- .nv.info                  --------------------------
	.section	.nv.info,"",@"SHT_CUDA_INFO"
	.align	4


	//----- nvinfo : EIATTR_REGCOUNT
	.align		4
        /*0000*/ 	.byte	0x04, 0x2f
        /*0002*/ 	.short	(.L_1 - .L_0)
	.align		4
.L_0:
        /*0004*/ 	.word	index@(_Z10WMMAKernelP6__halfS0_PfS1_iii)
        /*0008*/ 	.word	0x00000028


	//----- nvinfo : EIATTR_FRAME_SIZE
	.align		4
.L_1:
        /*000c*/ 	.byte	0x04, 0x11
        /*000e*/ 	.short	(.L_3 - .L_2)
	.align		4
.L_2:
        /*0010*/ 	.word	index@(_Z10WMMAKernelP6__halfS0_PfS1_iii)
        /*0014*/ 	.word	0x00000000


	//----- nvinfo : EIATTR_MIN_STACK_SIZE
	.align		4
.L_3:
        /*0018*/ 	.byte	0x04, 0x12
        /*001a*/ 	.short	(.L_5 - .L_4)
	.align		4
.L_4:
        /*001c*/ 	.word	index@(_Z10WMMAKernelP6__halfS0_PfS1_iii)
        /*0020*/ 	.word	0x00000000
.L_5:


//--------------------- .nv.compat                --------------------------
	.section	.nv.compat,"",@"SHT_CUDA_COMPAT_INFO"
	.align	4
        /*0000*/ 	.byte	0x02, 0x09, 0x00, 0x00, 0x02, 0x02, 0x01, 0x00, 0x02, 0x05, 0x05, 0x00, 0x03, 0x07, 0x01, 0x01
        /*0010*/ 	.byte	0x02, 0x03, 0x00, 0x00, 0x02, 0x06, 0x01, 0x00, 0x04, 0x0b, 0x08, 0x00, 0x09, 0x00, 0x00, 0x00
        /*0020*/ 	.byte	0x00, 0x00, 0x00, 0x00


//--------------------- .nv.info._Z10WMMAKernelP6__halfS0_PfS1_iii --------------------------
	.section	.nv.info._Z10WMMAKernelP6__halfS0_PfS1_iii,"",@"SHT_CUDA_INFO"
	.sectionflags	@""
	.align	4


	//----- nvinfo : EIATTR_CUDA_API_VERSION
	.align		4
        /*0000*/ 	.byte	0x04, 0x37
        /*0002*/ 	.short	(.L_7 - .L_6)
.L_6:
        /*0004*/ 	.word	0x00000082


	//----- nvinfo : EIATTR_KPARAM_INFO
	.align		4
.L_7:
        /*0008*/ 	.byte	0x04, 0x17
        /*000a*/ 	.short	(.L_9 - .L_8)
.L_8:
        /*000c*/ 	.word	0x00000000
        /*0010*/ 	.short	0x0006
        /*0012*/ 	.short	0x0028
        /*0014*/ 	.byte	0x00, 0xf0, 0x11, 0x00


	//----- nvinfo : EIATTR_KPARAM_INFO
	.align		4
.L_9:
        /*0018*/ 	.byte	0x04, 0x17
        /*001a*/ 	.short	(.L_11 - .L_10)
.L_10:
        /*001c*/ 	.word	0x00000000
        /*0020*/ 	.short	0x0005
        /*0022*/ 	.short	0x0024
        /*0024*/ 	.byte	0x00, 0xf0, 0x11, 0x00


	//----- nvinfo : EIATTR_KPARAM_INFO
	.align		4
.L_11:
        /*0028*/ 	.byte	0x04, 0x17
        /*002a*/ 	.short	(.L_13 - .L_12)
.L_12:
        /*002c*/ 	.word	0x00000000
        /*0030*/ 	.short	0x0004
        /*0032*/ 	.short	0x0020
        /*0034*/ 	.byte	0x00, 0xf0, 0x11, 0x00


	//----- nvinfo : EIATTR_KPARAM_INFO
	.align		4
.L_13:
        /*0038*/ 	.byte	0x04, 0x17
        /*003a*/ 	.short	(.L_15 - .L_14)
.L_14:
        /*003c*/ 	.word	0x00000000
        /*0040*/ 	.short	0x0003
        /*0042*/ 	.short	0x0018
        /*0044*/ 	.byte	0x00, 0xf5, 0x21, 0x00


	//----- nvinfo : EIATTR_KPARAM_INFO
	.align		4
.L_15:
        /*0048*/ 	.byte	0x04, 0x17
        /*004a*/ 	.short	(.L_17 - .L_16)
.L_16:
        /*004c*/ 	.word	0x00000000
        /*0050*/ 	.short	0x0002
        /*0052*/ 	.short	0x0010
        /*0054*/ 	.byte	0x00, 0xf5, 0x21, 0x00


	//----- nvinfo : EIATTR_KPARAM_INFO
	.align		4
.L_17:
        /*0058*/ 	.byte	0x04, 0x17
        /*005a*/ 	.short	(.L_19 - .L_18)
.L_18:
        /*005c*/ 	.word	0x00000000
        /*0060*/ 	.short	0x0001
        /*0062*/ 	.short	0x0008
        /*0064*/ 	.byte	0x00, 0xf5, 0x21, 0x00


	//----- nvinfo : EIATTR_KPARAM_INFO
	.align		4
.L_19:
        /*0068*/ 	.byte	0x04, 0x17
        /*006a*/ 	.short	(.L_21 - .L_20)
.L_20:
        /*006c*/ 	.word	0x00000000
        /*0070*/ 	.short	0x0000
        /*0072*/ 	.short	0x0000
        /*0074*/ 	.byte	0x00, 0xf5, 0x21, 0x00


	//----- nvinfo : EIATTR_SPARSE_MMA_MASK
	.align		4
.L_21:
        /*0078*/ 	.byte	0x03, 0x50
        /*007a*/ 	.short	0x0000


	//----- nvinfo : EIATTR_WMMA_USED
	.align		4
        /*007c*/ 	.byte	0x01, 0x2b
	.zero		2


	//----- nvinfo : EIATTR_MAXREG_COUNT
	.align		4
        /*0080*/ 	.byte	0x03, 0x1b
        /*0082*/ 	.short	0x00ff


	//----- nvinfo : EIATTR_MERCURY_ISA_VERSION
	.align		4
        /*0084*/ 	.byte	0x03, 0x5f
        /*0086*/ 	.short	0x0101


	//----- nvinfo : EIATTR_VRC_CTA_INIT_COUNT
	.align		4
        /*0088*/ 	.byte	0x02, 0x4a
	.zero		1
	.zero		1


	//----- nvinfo : EIATTR_EXIT_INSTR_OFFSETS
	.align		4
        /*008c*/ 	.byte	0x04, 0x1c
        /*008e*/ 	.short	(.L_23 - .L_22)


	//   ....[0]....
.L_22:
        /*0090*/ 	.word	0x000000f0


	//   ....[1]....
        /*0094*/ 	.word	0x00000f80


	//----- nvinfo : EIATTR_CBANK_PARAM_SIZE
	.align		4
.L_23:
        /*0098*/ 	.byte	0x03, 0x19
        /*009a*/ 	.short	0x002c


	//----- nvinfo : EIATTR_PARAM_CBANK
	.align		4
        /*009c*/ 	.byte	0x04, 0x0a
        /*009e*/ 	.short	(.L_25 - .L_24)
	.align		4
.L_24:
        /*00a0*/ 	.word	index@(.nv.constant0._Z10WMMAKernelP6__halfS0_PfS1_iii)
        /*00a4*/ 	.short	0x0380
        /*00a6*/ 	.short	0x002c


	//----- nvinfo : EIATTR_SW_WAR
	.align		4
.L_25:
        /*00a8*/ 	.byte	0x04, 0x36
        /*00aa*/ 	.short	(.L_27 - .L_26)
.L_26:
        /*00ac*/ 	.word	0x00000008
.L_27:


//--------------------- .nv.callgraph             --------------------------
	.section	.nv.callgraph,"",@"SHT_CUDA_CALLGRAPH"
	.align	4
	.sectionentsize	8
	.align		4
        /*0000*/ 	.word	0x00000000
	.align		4
        /*0004*/ 	.word	0xffffffff
	.align		4
        /*0008*/ 	.word	0x00000000
	.align		4
        /*000c*/ 	.word	0xfffffffe
	.align		4
        /*0010*/ 	.word	0x00000000
	.align		4
        /*0014*/ 	.word	0xfffffffd
	.align		4
        /*0018*/ 	.word	0x00000000
	.align		4
        /*001c*/ 	.word	0xfffffffc


//--------------------- .text._Z10WMMAKernelP6__halfS0_PfS1_iii --------------------------
	.section	.text._Z10WMMAKernelP6__halfS0_PfS1_iii,"ax",@progbits
	.align	128
        .global         _Z10WMMAKernelP6__halfS0_PfS1_iii
        .type           _Z10WMMAKernelP6__halfS0_PfS1_iii,@function
        .size           _Z10WMMAKernelP6__halfS0_PfS1_iii,(.L_x_5 - _Z10WMMAKernelP6__halfS0_PfS1_iii)
        .other          _Z10WMMAKernelP6__halfS0_PfS1_iii,@"STO_CUDA_ENTRY STV_DEFAULT"
_Z10WMMAKernelP6__halfS0_PfS1_iii:
.text._Z10WMMAKernelP6__halfS0_PfS1_iii:
[----:B------:R-:W-:Y:S01]  /*0000*/  LDC R1, c[0x0][0x37c] ;  /* 0x0000df00ff017b82 */ /* 0x000fe20000000800 */
[----:B------:R-:W0:Y:S07]  /*0010*/  S2R R3, SR_TID.X ;  /* 0x0000000000037919 */ /* 0x000e2e0000002100 */
[----:B------:R-:W0:Y:S01]  /*0020*/  LDC R0, c[0x0][0x360] ;  /* 0x0000d800ff007b82 */ /* 0x000e220000000800 */
[----:B------:R-:W1:Y:S01]  /*0030*/  LDCU.64 UR10, c[0x0][0x3a0] ;  /* 0x00007400ff0a77ac */ /* 0x000e620008000a00 */
[----:B------:R-:W2:Y:S06]  /*0040*/  S2R R5, SR_TID.Y ;  /* 0x0000000000057919 */ /* 0x000eac0000002200 */
[----:B------:R-:W0:Y:S08]  /*0050*/  S2UR UR4, SR_CTAID.X ;  /* 0x00000000000479c3 */ /* 0x000e300000002500 */
[----:B------:R-:W2:Y:S08]  /*0060*/  S2UR UR5, SR_CTAID.Y ;  /* 0x00000000000579c3 */ /* 0x000eb00000002600 */
[----:B------:R-:W2:Y:S01]  /*0070*/  LDC R30, c[0x0][0x364] ;  /* 0x0000d900ff1e7b82 */ /* 0x000ea20000000800 */
[----:B0-----:R-:W-:-:S05]  /*0080*/  IMAD R0, R0, UR4, R3 ;  /* 0x0000000400007c24 */ /* 0x001fca000f8e0203 */
[----:B------:R-:W-:-:S04]  /*0090*/  SHF.R.U32.HI R0, RZ, 0x1, R0 ;  /* 0x00000001ff007819 */ /* 0x000fc80000011600 */
[----:B------:R-:W-:Y:S01]  /*00a0*/  LOP3.LUT R31, R0, 0x7ffffff0, RZ, 0xc0, !PT ;  /* 0x7ffffff0001f7812 */ /* 0x000fe200078ec0ff */
[----:B--2---:R-:W-:-:S04]  /*00b0*/  IMAD R30, R30, UR5, R5 ;  /* 0x000000051e1e7c24 */ /* 0x004fc8000f8e0205 */
[----:B------:R-:W-:-:S05]  /*00c0*/  IMAD.SHL.U32 R30, R30, 0x10, RZ ;  /* 0x000000101e1e7824 */ /* 0x000fca00078e00ff */
[----:B-1----:R-:W-:-:S04]  /*00d0*/  ISETP.GE.AND P0, PT, R30, UR11, PT ;  /* 0x0000000b1e007c0c */ /* 0x002fc8000bf06270 */
[----:B------:R-:W-:-:S13]  /*00e0*/  ISETP.GE.OR P0, PT, R31, UR10, P0 ;  /* 0x0000000a1f007c0c */ /* 0x000fda0008706670 */
[----:B------:R-:W-:Y:S05]  /*00f0*/  @P0 EXIT ;  /* 0x000000000000094d */ /* 0x000fea0003800000 */
[----:B------:R-:W0:Y:S01]  /*0100*/  LDCU UR14, c[0x0][0x3a8] ;  /* 0x00007500ff0e77ac */ /* 0x000e220008000800 */
[----:B------:R-:W-:Y:S02]  /*0110*/  CS2R R20, SRZ ;  /* 0x0000000000147805 */ /* 0x000fe4000001ff00 */
[----:B------:R-:W-:Y:S02]  /*0120*/  CS2R R22, SRZ ;  /* 0x0000000000167805 */ /* 0x000fe4000001ff00 */
[----:B------:R-:W-:Y:S02]  /*0130*/  CS2R R8, SRZ ;  /* 0x0000000000087805 */ /* 0x000fe4000001ff00 */
[----:B------:R-:W-:Y:S01]  /*0140*/  CS2R R10, SRZ ;  /* 0x00000000000a7805 */ /* 0x000fe2000001ff00 */
[----:B------:R-:W1:Y:S01]  /*0150*/  LDCU.64 UR12, c[0x0][0x358] ;  /* 0x00006b00ff0c77ac */ /* 0x000e620008000a00 */
[----:B0-----:R-:W-:-:S09]  /*0160*/  UISETP.GT.AND UP0, UPT, UR14, URZ, UPT ;  /* 0x000000ff0e00728c */ /* 0x001fd2000bf04270 */
[----:B-1----:R-:W-:Y:S05]  /*0170*/  BRA.U !UP0, `(.L_x_0) ;  /* 0x0000000908e07547 */ /* 0x002fea000b800000 */
[----:B------:R-:W-:Y:S02]  /*0180*/  UISETP.GE.U32.AND UP1, UPT, UR14, 0x31, UPT ;  /* 0x000000310e00788c */ /* 0x000fe4000bf26070 */
[----:B------:R-:W-:Y:S01]  /*0190*/  IMAD R13, R31, UR14, RZ ;  /* 0x0000000e1f0d7c24 */ /* 0x000fe2000f8e02ff */
[----:B------:R-:W-:Y:S01]  /*01a0*/  UIADD3 UR4, UPT, UPT, UR14, -0x1, URZ ;  /* 0xffffffff0e047890 */ /* 0x000fe2000fffe0ff */
[----:B------:R-:W-:Y:S01]  /*01b0*/  CS2R R10, SRZ ;  /* 0x00000000000a7805 */ /* 0x000fe2000001ff00 */
[----:B------:R-:W-:Y:S01]  /*01c0*/  UIADD3 UR5, UPT, UPT, UR14, -0x1, URZ ;  /* 0xffffffff0e057890 */ /* 0x000fe2000fffe0ff */
[----:B------:R-:W-:Y:S01]  /*01d0*/  CS2R R8, SRZ ;  /* 0x0000000000087805 */ /* 0x000fe2000001ff00 */
[----:B------:R-:W-:Y:S01]  /*01e0*/  ULEA.HI UR6, UR4, 0x1, URZ, 0x1c ;  /* 0x0000000104067891 */ /* 0x000fe2000f8fe0ff */
[----:B------:R-:W-:Y:S02]  /*01f0*/  CS2R R22, SRZ ;  /* 0x0000000000167805 */ /* 0x000fe4000001ff00 */
[----:B------:R-:W-:Y:S01]  /*0200*/  CS2R R20, SRZ ;  /* 0x0000000000147805 */ /* 0x000fe2000001ff00 */
[----:B------:R-:W-:Y:S01]  /*0210*/  UMOV UR4, URZ ;  /* 0x000000ff00047c82 */ /* 0x000fe20008000000 */
[----:B------:R-:W-:-:S02]  /*0220*/  ULOP3.LUT UR7, UR6, 0x3, URZ, 0xc0, !UPT ;  /* 0x0000000306077892 */ /* 0x000fc4000f8ec0ff */
[----:B------:R-:W-:Y:S02]  /*0230*/  ULEA.HI UR5, UR5, 0x1, URZ, 0x1c ;  /* 0x0000000105057891 */ /* 0x000fe4000f8fe0ff */
[----:B------:R-:W-:Y:S01]  /*0240*/  UISETP.NE.AND UP0, UPT, UR7, URZ, UPT ;  /* 0x000000ff0700728c */ /* 0x000fe2000bf05270 */
[----:B------:R-:W-:Y:S10]  /*0250*/  BRA.U !UP1, `(.L_x_1) ;  /* 0x0000000509ec7547 */ /* 0x000ff4000b800000 */
[----:B------:R-:W0:Y:S01]  /*0260*/  S2R R29, SR_LANEID ;  /* 0x00000000001d7919 */ /* 0x000e220000000000 */
[----:B------:R-:W1:Y:S01]  /*0270*/  LDC.64 R32, c[0x0][0x380] ;  /* 0x0000e000ff207b82 */ /* 0x000e620000000a00 */
[----:B------:R-:W-:Y:S01]  /*0280*/  USHF.R.U32.HI UR4, URZ, 0x1, UR14 ;  /* 0x00000001ff047899 */ /* 0x000fe2000801160e */
[----:B------:R-:W-:Y:S01]  /*0290*/  IMAD.MOV.U32 R3, RZ, RZ, RZ ;  /* 0x000000ffff037224 */ /* 0x000fe200078e00ff */
[----:B------:R-:W-:Y:S01]  /*02a0*/  USHF.R.U32.HI UR6, URZ, 0x1, UR11 ;  /* 0x00000001ff067899 */ /* 0x000fe2000801160b */
[----:B------:R-:W-:Y:S01]  /*02b0*/  IMAD.MOV.U32 R11, RZ, RZ, RZ ;  /* 0x000000ffff0b7224 */ /* 0x000fe200078e00ff */
[----:B------:R-:W-:Y:S02]  /*02c0*/  ULOP3.LUT UR5, UR5, 0x1ffffffc, URZ, 0xc0, !UPT ;  /* 0x1ffffffc05057892 */ /* 0x000fe4000f8ec0ff */
[----:B------:R-:W-:Y:S02]  /*02d0*/  UIMAD UR8, UR11, 0x30, URZ ;  /* 0x000000300b0878a4 */ /* 0x000fe4000f8e02ff */
[----:B------:R-:W-:Y:S01]  /*02e0*/  USHF.L.U32 UR9, UR11, 0x5, URZ ;  /* 0x000000050b097899 */ /* 0x000fe200080006ff */
[----:B------:R-:W2:Y:S01]  /*02f0*/  LDCU.64 UR16, c[0x0][0x388] ;  /* 0x00007100ff1077ac */ /* 0x000ea20008000a00 */
[----:B------:R-:W-:Y:S01]  /*0300*/  USHF.L.U32 UR10, UR11, 0x4, URZ ;  /* 0x000000040b0a7899 */ /* 0x000fe200080006ff */
[----:B-1----:R-:W-:-:S03]  /*0310*/  IMAD.WIDE.U32 R6, R13, 0x2, R32 ;  /* 0x000000020d067825 */ /* 0x002fc600078e0020 */
[----:B------:R-:W-:Y:S02]  /*0320*/  IADD3 R0, P0, PT, R6, 0x40, RZ ;  /* 0x0000004006007810 */ /* 0x000fe40007f1e0ff */
[----:B0-----:R-:W-:Y:S02]  /*0330*/  LOP3.LUT R2, R29, 0x3, RZ, 0xc0, !PT ;  /* 0x000000031d027812 */ /* 0x001fe400078ec0ff */
[----:B------:R-:W-:-:S05]  /*0340*/  SHF.R.U32.HI R29, RZ, 0x2, R29 ;  /* 0x00000002ff1d7819 */ /* 0x000fca000001161d */
[----:B------:R-:W-:Y:S01]  /*0350*/  IMAD.WIDE.U32 R4, R29, UR4, R2 ;  /* 0x000000041d047c25 */ /* 0x000fe2000f8e0002 */
[----:B------:R-:W-:-:S03]  /*0360*/  UMOV UR4, URZ ;  /* 0x000000ff00047c82 */ /* 0x000fc60008000000 */
[----:B------:R-:W-:Y:S01]  /*0370*/  IMAD.WIDE.U32 R28, R29, UR6, R2 ;  /* 0x000000061d1c7c25 */ /* 0x000fe2000f8e0002 */
[C---:B------:R-:W-:Y:S01]  /*0380*/  SHF.L.U64.HI R3, R4.reuse, 0x2, R5 ;  /* 0x0000000204037819 */ /* 0x040fe20000010205 */
[----:B------:R-:W-:Y:S02]  /*0390*/  UIADD3 UR6, UPT, UPT, -UR5, URZ, URZ ;  /* 0x000000ff05067290 */ /* 0x000fe4000fffe1ff */
[----:B------:R-:W-:Y:S01]  /*03a0*/  IMAD.SHL.U32 R5, R4, 0x4, RZ ;  /* 0x0000000404057824 */ /* 0x000fe200078e00ff */
[C---:B------:R-:W-:Y:S01]  /*03b0*/  SHF.L.U64.HI R4, R28.reuse, 0x2, R29 ;  /* 0x000000021c047819 */ /* 0x040fe2000001021d */
[----:B------:R-:W-:Y:S01]  /*03c0*/  IMAD.SHL.U32 R28, R28, 0x4, RZ ;  /* 0x000000041c1c7824 */ /* 0x000fe200078e00ff */
[----:B------:R-:W-:Y:S01]  /*03d0*/  UMOV UR5, URZ ;  /* 0x000000ff00057c82 */ /* 0x000fe20008000000 */
[----:B------:R-:W-:Y:S02]  /*03e0*/  IMAD.X R2, RZ, RZ, R7, P0 ;  /* 0x000000ffff027224 */ /* 0x000fe400000e0607 */
[----:B--2---:R-:W-:-:S07]  /*03f0*/  IMAD.MOV.U32 R29, RZ, RZ, R13 ;  /* 0x000000ffff1d7224 */ /* 0x004fce00078e000d */
.L_x_2:
[----:B------:R-:W-:Y:S01]  /*0400*/  IMAD.WIDE.U32 R6, R29, 0x2, R32 ;  /* 0x000000021d067825 */ /* 0x000fe200078e0020 */
[----:B------:R-:W-:Y:S02]  /*0410*/  IADD3 R12, P1, PT, R30, UR5, RZ ;  /* 0x000000051e0c7c10 */ /* 0x000fe4000ff3e0ff */
[----:B------:R-:W-:Y:S01]  /*0420*/  MOV R27, UR14 ;  /* 0x0000000e001b7c02 */ /* 0x000fe20008000f00 */
[----:B------:R-:W-:Y:S01]  /*0430*/  IMAD.U32 R13, RZ, RZ, UR5 ;  /* 0x00000005ff0d7e24 */ /* 0x000fe2000f8e00ff */
[----:B------:R-:W-:-:S04]  /*0440*/  IADD3 R34, P0, PT, R6, R5, RZ ;  /* 0x0000000506227210 */ /* 0x000fc80007f1e0ff */
[----:B------:R-:W-:Y:S01]  /*0450*/  LEA.HI.X.SX32 R13, R13, RZ, 0x1, P1 ;  /* 0x000000ff0d0d7211 */ /* 0x000fe200008f0eff */
[----:B------:R-:W-:Y:S01]  /*0460*/  IMAD.X R35, R7, 0x1, R3, P0 ;  /* 0x0000000107237824 */ /* 0x000fe200000e0603 */
[----:B------:R-:W-:Y:S01]  /*0470*/  LEA R19, P1, R12, UR16, 0x1 ;  /* 0x000000100c137c11 */ /* 0x000fe2000f8208ff */
[----:B------:R-:W-:-:S03]  /*0480*/  IMAD.WIDE.U32 R26, R27, 0x10, R34 ;  /* 0x000000101b1a7825 */ /* 0x000fc600078e0022 */
[----:B------:R-:W-:Y:S01]  /*0490*/  LEA.HI.X R7, R12, UR17, R13, 0x1, P1 ;  /* 0x000000110c077c11 */ /* 0x000fe200088f0c0d */
[----:B------:R-:W2:Y:S01]  /*04a0*/  LDG.E R14, desc[UR12][R34.64+0x10] ;  /* 0x0000100c220e7981 */ /* 0x000ea2000c1e1900 */
[----:B------:R-:W-:Y:S01]  /*04b0*/  IADD3 R18, P0, PT, R28, R19, RZ ;  /* 0x000000131c127210 */ /* 0x000fe20007f1e0ff */
[----:B------:R-:W-:Y:S02]  /*04c0*/  IMAD.U32 R25, RZ, RZ, UR11 ;  /* 0x0000000bff197e24 */ /* 0x000fe4000f8e00ff */
[----:B------:R0:W2:Y:S02]  /*04d0*/  LDG.E R12, desc[UR12][R34.64] ;  /* 0x0000000c220c7981 */ /* 0x0000a4000c1e1900 */
[----:B------:R-:W-:Y:S02]  /*04e0*/  IMAD.X R19, R4, 0x1, R7, P0 ;  /* 0x0000000104137824 */ /* 0x000fe400000e0607 */
[----:B------:R-:W2:Y:S04]  /*04f0*/  LDG.E R13, desc[UR12][R26.64] ;  /* 0x0000000c1a0d7981 */ /* 0x000ea8000c1e1900 */
[----:B------:R1:W2:Y:S04]  /*0500*/  LDG.E R15, desc[UR12][R26.64+0x10] ;  /* 0x0000100c1a0f7981 */ /* 0x0002a8000c1e1900 */
[----:B------:R-:W2:Y:S04]  /*0510*/  LDG.E R16, desc[UR12][R18.64] ;  /* 0x0000000c12107981 */ /* 0x000ea8000c1e1900 */
[----:B------:R3:W2:Y:S01]  /*0520*/  LDG.E R17, desc[UR12][R18.64+0x10] ;  /* 0x0000100c12117981 */ /* 0x0006a2000c1e1900 */
[----:B------:R-:W-:-:S05]  /*0530*/  IMAD.WIDE.U32 R24, R25, 0x10, R18 ;  /* 0x0000001019187825 */ /* 0x000fca00078e0012 */
[----:B------:R-:W4:Y:S04]  /*0540*/  LDG.E R6, desc[UR12][R24.64] ;  /* 0x0000000c18067981 */ /* 0x000f28000c1e1900 */
[----:B------:R5:W4:Y:S01]  /*0550*/  LDG.E R7, desc[UR12][R24.64+0x10] ;  /* 0x0000100c18077981 */ /* 0x000b22000c1e1900 */
[----:B------:R-:W-:Y:S01]  /*0560*/  IMAD.U32 R37, RZ, RZ, UR10 ;  /* 0x0000000aff257e24 */ /* 0x000fe2000f8e00ff */
[----:B------:R-:W-:-:S04]  /*0570*/  IADD3 R36, P0, PT, R30, UR10, RZ ;  /* 0x0000000a1e247c10 */ /* 0x000fc8000ff1e0ff */
[----:B0-----:R-:W-:Y:S02]  /*0580*/  LEA.HI.X.SX32 R35, R37, RZ, 0x1, P0 ;  /* 0x000000ff25237211 */ /* 0x001fe400000f0eff */
[----:B------:R-:W-:Y:S02]  /*0590*/  LEA R37, P1, R36, UR16, 0x1 ;  /* 0x0000001024257c11 */ /* 0x000fe4000f8208ff */
[----:B------:R-:W-:Y:S02]  /*05a0*/  IADD3 R34, P0, PT, R0, R5, RZ ;  /* 0x0000000500227210 */ /* 0x000fe40007f1e0ff */
[----:B-1----:R-:W-:-:S03]  /*05b0*/  LEA.HI.X R27, R36, UR17, R35, 0x1, P1 ;  /* 0x00000011241b7c11 */ /* 0x002fc600088f0c23 */
[----:B------:R-:W-:Y:S01]  /*05c0*/  IMAD.X R35, R2, 0x1, R3, P0 ;  /* 0x0000000102237824 */ /* 0x000fe200000e0603 */
[----:B---3--:R-:W-:-:S05]  /*05d0*/  IADD3 R18, P0, PT, R37, R28, RZ ;  /* 0x0000001c25127210 */ /* 0x008fca0007f1e0ff */
[----:B------:R-:W-:Y:S02]  /*05e0*/  IMAD.X R19, R27, 0x1, R4, P0 ;  /* 0x000000011b137824 */ /* 0x000fe400000e0604 */
[----:B-----5:R-:W-:-:S04]  /*05f0*/  IMAD.U32 R25, RZ, RZ, UR11 ;  /* 0x0000000bff197e24 */ /* 0x020fc8000f8e00ff */
[----:B------:R-:W-:Y:S01]  /*0600*/  IMAD.WIDE.U32 R24, R25, 0x10, R18 ;  /* 0x0000001019187825 */ /* 0x000fe200078e0012 */
[C---:B--2---:R-:W-:Y:S03]  /*0610*/  HMMA.16816.F32 R20, R12.reuse, R16, R20 ;  /* 0x000000100c14723c */ /* 0x044fe60000001814 */
[----:B------:R-:W-:Y:S01]  /*0620*/  IMAD.U32 R17, RZ, RZ, UR14 ;  /* 0x0000000eff117e24 */ /* 0x000fe2000f8e00ff */
[----:B------:R-:W2:Y:S03]  /*0630*/  LDG.E R16, desc[UR12][R18.64] ;  /* 0x0000000c12107981 */ /* 0x000ea6000c1e1900 */
[----:B------:R-:W-:Y:S02]  /*0640*/  IMAD.WIDE.U32 R36, R17, 0x10, R34 ;  /* 0x0000001011247825 */ /* 0x000fe400078e0022 */
[----:B------:R-:W2:Y:S01]  /*0650*/  LDG.E R17, desc[UR12][R18.64+0x10] ;  /* 0x0000100c12117981 */ /* 0x000ea2000c1e1900 */
[----:B----4-:R-:W-:Y:S03]  /*0660*/  HMMA.16816.F32 R12, R12, R6, R8 ;  /* 0x000000060c0c723c */ /* 0x010fe60000001808 */
[----:B------:R-:W2:Y:S04]  /*0670*/  LDG.E R8, desc[UR12][R34.64+-0x20] ;  /* 0xffffe00c22087981 */ /* 0x000ea8000c1e1900 */
[----:B------:R-:W2:Y:S04]  /*0680*/  LDG.E R10, desc[UR12][R34.64+-0x10] ;  /* 0xfffff00c220a7981 */ /* 0x000ea8000c1e1900 */
[----:B------:R-:W2:Y:S04]  /*0690*/  LDG.E R9, desc[UR12][R36.64+-0x20] ;  /* 0xffffe00c24097981 */ /* 0x000ea8000c1e1900 */
[----:B------:R-:W2:Y:S04]  /*06a0*/  LDG.E R11, desc[UR12][R36.64+-0x10] ;  /* 0xfffff00c240b7981 */ /* 0x000ea8000c1e1900 */
[----:B------:R-:W3:Y:S04]  /*06b0*/  LDG.E R6, desc[UR12][R24.64] ;  /* 0x0000000c18067981 */ /* 0x000ee8000c1e1900 */
[----:B------:R-:W3:Y:S01]  /*06c0*/  LDG.E R7, desc[UR12][R24.64+0x10] ;  /* 0x0000100c18077981 */ /* 0x000ee2000c1e1900 */
[----:B------:R-:W-:-:S02]  /*06d0*/  IADD3 R26, P0, PT, R30, UR9, RZ ;  /* 0x000000091e1a7c10 */ /* 0x000fc4000ff1e0ff */
[----:B------:R-:W-:Y:S01]  /*06e0*/  MOV R27, UR9 ;  /* 0x00000009001b7c02 */ /* 0x000fe20008000f00 */
[----:B------:R-:W4:Y:S04]  /*06f0*/  LDG.E R18, desc[UR12][R34.64+0x10] ;  /* 0x0000100c22127981 */ /* 0x000f28000c1e1900 */
[----:B------:R-:W4:Y:S01]  /*0700*/  LDG.E R19, desc[UR12][R36.64+0x10] ;  /* 0x0000100c24137981 */ /* 0x000f22000c1e1900 */
[----:B--2---:R-:W-:Y:S01]  /*0710*/  HMMA.16816.F32 R20, R8, R16, R20 ;  /* 0x000000100814723c */ /* 0x004fe20000001814 */
[----:B------:R-:W-:Y:S02]  /*0720*/  LEA.HI.X.SX32 R17, R27, RZ, 0x1, P0 ;  /* 0x000000ff1b117211 */ /* 0x000fe400000f0eff */
[----:B------:R-:W4:Y:S01]  /*0730*/  LDG.E R16, desc[UR12][R34.64] ;  /* 0x0000000c22107981 */ /* 0x000f22000c1e1900 */
[----:B------:R-:W-:-:S04]  /*0740*/  LEA R27, P0, R26, UR16, 0x1 ;  /* 0x000000101a1b7c11 */ /* 0x000fc8000f8008ff */
[----:B------:R-:W-:Y:S02]  /*0750*/  LEA.HI.X R17, R26, UR17, R17, 0x1, P0 ;  /* 0x000000111a117c11 */ /* 0x000fe400080f0c11 */
[----:B------:R-:W-:Y:S01]  /*0760*/  IADD3 R26, P0, PT, R27, R28, RZ ;  /* 0x0000001c1b1a7210 */ /* 0x000fe20007f1e0ff */
[----:B---3--:R-:W-:Y:S04]  /*0770*/  HMMA.16816.F32 R12, R8, R6, R12 ;  /* 0x00000006080c723c */ /* 0x008fe8000000180c */
[----:B------:R-:W-:Y:S01]  /*0780*/  IMAD.X R27, R17, 0x1, R4, P0 ;  /* 0x00000001111b7824 */ /* 0x000fe200000e0604 */
[----:B------:R-:W2:Y:S04]  /*0790*/  LDG.E R8, desc[UR12][R34.64+0x20] ;  /* 0x0000200c22087981 */ /* 0x000ea8000c1e1900 */
[----:B------:R-:W4:Y:S04]  /*07a0*/  LDG.E R17, desc[UR12][R36.64] ;  /* 0x0000000c24117981 */ /* 0x000f28000c1e1900 */
[----:B------:R-:W4:Y:S04]  /*07b0*/  LDG.E R6, desc[UR12][R26.64] ;  /* 0x0000000c1a067981 */ /* 0x000f28000c1e1900 */
[----:B------:R0:W4:Y:S01]  /*07c0*/  LDG.E R7, desc[UR12][R26.64+0x10] ;  /* 0x0000100c1a077981 */ /* 0x000122000c1e1900 */
[----:B------:R-:W-:-:S03]  /*07d0*/  IMAD.U32 R9, RZ, RZ, UR11 ;  /* 0x0000000bff097e24 */ /* 0x000fc6000f8e00ff */
[----:B------:R-:W2:Y:S04]  /*07e0*/  LDG.E R10, desc[UR12][R34.64+0x30] ;  /* 0x0000300c220a7981 */ /* 0x000ea8000c1e1900 */
[----:B------:R-:W2:Y:S01]  /*07f0*/  LDG.E R11, desc[UR12][R36.64+0x30] ;  /* 0x0000300c240b7981 */ /* 0x000ea2000c1e1900 */
[----:B0-----:R-:W-:-:S04]  /*0800*/  IMAD.WIDE.U32 R26, R9, 0x10, R26 ;  /* 0x00000010091a7825 */ /* 0x001fc800078e001a */
[----:B------:R-:W-:Y:S01]  /*0810*/  IMAD.U32 R9, RZ, RZ, UR8 ;  /* 0x00000008ff097e24 */ /* 0x000fe2000f8e00ff */
[----:B------:R-:W3:Y:S04]  /*0820*/  LDG.E R24, desc[UR12][R26.64] ;  /* 0x0000000c1a187981 */ /* 0x000ee8000c1e1900 */
[----:B------:R0:W3:Y:S01]  /*0830*/  LDG.E R25, desc[UR12][R26.64+0x10] ;  /* 0x0000100c1a197981 */ /* 0x0000e2000c1e1900 */
[----:B----4-:R-:W-:Y:S01]  /*0840*/  HMMA.16816.F32 R20, R16, R6, R20 ;  /* 0x000000061014723c */ /* 0x010fe20000001814 */
[----:B------:R-:W-:-:S04]  /*0850*/  IADD3 R6, P0, PT, R30, UR8, RZ ;  /* 0x000000081e067c10 */ /* 0x000fc8000ff1e0ff */
[----:B------:R-:W-:Y:S02]  /*0860*/  LEA.HI.X.SX32 R9, R9, RZ, 0x1, P0 ;  /* 0x000000ff09097211 */ /* 0x000fe400000f0eff */
[----:B------:R-:W-:-:S04]  /*0870*/  LEA R7, P0, R6, UR16, 0x1 ;  /* 0x0000001006077c11 */ /* 0x000fc8000f8008ff */
[----:B0-----:R-:W-:Y:S02]  /*0880*/  LEA.HI.X R27, R6, UR17, R9, 0x1, P0 ;  /* 0x00000011061b7c11 */ /* 0x001fe400080f0c09 */
[----:B------:R-:W-:Y:S01]  /*0890*/  IADD3 R6, P0, PT, R7, R28, RZ ;  /* 0x0000001c07067210 */ /* 0x000fe20007f1e0ff */
[----:B------:R-:W2:Y:S04]  /*08a0*/  LDG.E R9, desc[UR12][R36.64+0x20] ;  /* 0x0000200c24097981 */ /* 0x000ea8000c1e1900 */
[----:B------:R-:W-:Y:S02]  /*08b0*/  IMAD.X R7, R27, 0x1, R4, P0 ;  /* 0x000000011b077824 */ /* 0x000fe400000e0604 */
[----:B------:R-:W-:-:S03]  /*08c0*/  IMAD.U32 R27, RZ, RZ, UR11 ;  /* 0x0000000bff1b7e24 */ /* 0x000fc6000f8e00ff */
[----:B------:R-:W2:Y:S01]  /*08d0*/  LDG.E R26, desc[UR12][R6.64] ;  /* 0x0000000c061a7981 */ /* 0x000ea2000c1e1900 */
[----:B------:R-:W-:-:S03]  /*08e0*/  IMAD.WIDE.U32 R34, R27, 0x10, R6 ;  /* 0x000000101b227825 */ /* 0x000fc600078e0006 */
[----:B------:R-:W2:Y:S04]  /*08f0*/  LDG.E R27, desc[UR12][R6.64+0x10] ;  /* 0x0000100c061b7981 */ /* 0x000ea8000c1e1900 */
[----:B------:R-:W4:Y:S04]  /*0900*/  LDG.E R6, desc[UR12][R34.64] ;  /* 0x0000000c22067981 */ /* 0x000f28000c1e1900 */
[----:B------:R-:W4:Y:S01]  /*0910*/  LDG.E R7, desc[UR12][R34.64+0x10] ;  /* 0x0000100c22077981 */ /* 0x000f22000c1e1900 */
[----:B---3--:R-:W-:Y:S01]  /*0920*/  HMMA.16816.F32 R12, R16, R24, R12 ;  /* 0x00000018100c723c */ /* 0x008fe2000000180c */
[----:B------:R-:W-:-:S04]  /*0930*/  UIADD3 UR6, UPT, UPT, UR6, 0x4, URZ ;  /* 0x0000000406067890 */ /* 0x000fc8000fffe0ff */
[----:B------:R-:W-:Y:S01]  /*0940*/  UISETP.NE.AND UP1, UPT, UR6, URZ, UPT ;  /* 0x000000ff0600728c */ /* 0x000fe2000bf25270 */
[----:B------:R-:W-:Y:S01]  /*0950*/  IADD3 R0, P0, PT, R0, 0x80, RZ ;  /* 0x0000008000007810 */ /* 0x000fe20007f1e0ff */
[----:B------:R-:W-:-:S03]  /*0960*/  VIADD R29, R29, 0x40 ;  /* 0x000000401d1d7836 */ /* 0x000fc60000000000 */
[----:B------:R-:W-:Y:S01]  /*0970*/  IADD3.X R2, PT, PT, RZ, R2, RZ, P0, !PT ;  /* 0x00000002ff027210 */ /* 0x000fe200007fe4ff */
[----:B------:R-:W-:Y:S02]  /*0980*/  UIADD3 UR4, UPT, UPT, UR4, 0x40, URZ ;  /* 0x0000004004047890 */ /* 0x000fe4000fffe0ff */
[----:B------:R-:W-:Y:S02]  /*0990*/  ULEA UR8, UR11, UR8, 0x6 ;  /* 0x000000080b087291 */ /* 0x000fe4000f8e30ff */
[----:B------:R-:W-:Y:S02]  /*09a0*/  ULEA UR9, UR11, UR9, 0x6 ;  /* 0x000000090b097291 */ /* 0x000fe4000f8e30ff */
[----:B------:R-:W-:Y:S02]  /*09b0*/  ULEA UR10, UR11, UR10, 0x6 ;  /* 0x0000000a0b0a7291 */ /* 0x000fe4000f8e30ff */
[----:B------:R-:W-:Y:S01]  /*09c0*/  ULEA UR5, UR11, UR5, 0x6 ;  /* 0x000000050b057291 */ /* 0x000fe2000f8e30ff */
[C---:B--2---:R-:W-:Y:S08]  /*09d0*/  HMMA.16816.F32 R20, R8.reuse, R26, R20 ;  /* 0x0000001a0814723c */ /* 0x044ff00000001814 */
[----:B----4-:R-:W-:Y:S01]  /*09e0*/  HMMA.16816.F32 R8, R8, R6, R12 ;  /* 0x000000060808723c */ /* 0x010fe2000000180c */
[----:B------:R-:W-:-:S04]  /*09f0*/  NOP ;  /* 0x0000000000007918 */ /* 0x000fc80000000000 */
[----:B------:R-:W-:-:S15]  /*0a00*/  BRA.U UP1, `(.L_x_2) ;  /* 0xfffffff9017c7547 */ /* 0x000fde000b83ffff */
.L_x_1:
[----:B------:R-:W-:Y:S05]  /*0a10*/  BRA.U !UP0, `(.L_x_0) ;  /* 0x0000000108b87547 */ /* 0x000fea000b800000 */
[----:B------:R-:W0:Y:S01]  /*0a20*/  S2R R0, SR_LANEID ;  /* 0x0000000000007919 */ /* 0x000e220000000000 */
[----:B------:R-:W-:Y:S01]  /*0a30*/  USHF.R.U32.HI UR5, URZ, 0x1, UR14 ;  /* 0x00000001ff057899 */ /* 0x000fe2000801160e */
[----:B------:R-:W-:Y:S01]  /*0a40*/  IMAD.MOV.U32 R3, RZ, RZ, RZ ;  /* 0x000000ffff037224 */ /* 0x000fe200078e00ff */
[----:B------:R-:W-:Y:S01]  /*0a50*/  USHF.R.U32.HI UR8, URZ, 0x1, UR11 ;  /* 0x00000001ff087899 */ /* 0x000fe2000801160b */
[----:B------:R-:W1:Y:S01]  /*0a60*/  LDCU.64 UR16, c[0x0][0x388] ;  /* 0x00007100ff1077ac */ /* 0x000e620008000a00 */
[----:B------:R-:W-:Y:S01]  /*0a70*/  UIMAD UR6, UR4, UR11, URZ ;  /* 0x0000000b040672a4 */ /* 0x000fe2000f8e02ff */
[----:B0-----:R-:W-:Y:S02]  /*0a80*/  LOP3.LUT R2, R0, 0x3, RZ, 0xc0, !PT ;  /* 0x0000000300027812 */ /* 0x001fe400078ec0ff */
[----:B------:R-:W-:Y:S01]  /*0a90*/  SHF.R.U32.HI R5, RZ, 0x2, R0 ;  /* 0x00000002ff057819 */ /* 0x000fe20000011600 */
[----:B------:R-:W-:-:S04]  /*0aa0*/  IMAD R0, R31, UR14, RZ ;  /* 0x0000000e1f007c24 */ /* 0x000fc8000f8e02ff */
[----:B------:R-:W-:Y:S01]  /*0ab0*/  IMAD.WIDE.U32 R12, R5, UR5, R2 ;  /* 0x00000005050c7c25 */ /* 0x000fe2000f8e0002 */
[----:B------:R-:W-:-:S03]  /*0ac0*/  UIADD3 UR5, UPT, UPT, -UR7, URZ, URZ ;  /* 0x000000ff07057290 */ /* 0x000fc6000fffe1ff */
[----:B------:R-:W-:Y:S01]  /*0ad0*/  IMAD.WIDE.U32 R2, R5, UR8, R2 ;  /* 0x0000000805027c25 */ /* 0x000fe2000f8e0002 */
[----:B------:R-:W-:-:S03]  /*0ae0*/  SHF.L.U64.HI R18, R12, 0x2, R13 ;  /* 0x000000020c127819 */ /* 0x000fc6000001020d */
[----:B------:R-:W-:Y:S01]  /*0af0*/  VIADD R0, R0, UR4 ;  /* 0x0000000400007c36 */ /* 0x000fe20008000000 */
[----:B-1----:R-:W-:-:S07]  /*0b00*/  SHF.L.U64.HI R19, R2, 0x2, R3 ;  /* 0x0000000202137819 */ /* 0x002fce0000010203 */
.L_x_3:
[----:B------:R-:W0:Y:S01]  /*0b10*/  LDC.64 R4, c[0x0][0x380] ;  /* 0x0000e000ff047b82 */ /* 0x000e220000000a00 */
[----:B------:R-:W-:Y:S01]  /*0b20*/  IMAD.U32 R7, RZ, RZ, UR6 ;  /* 0x00000006ff077e24 */ /* 0x000fe2000f8e00ff */
[----:B------:R-:W-:Y:S01]  /*0b30*/  IADD3 R6, P0, PT, R30, UR6, RZ ;  /* 0x000000061e067c10 */ /* 0x000fe2000ff1e0ff */
[----:B------:R-:W-:Y:S01]  /*0b40*/  IMAD.U32 R17, RZ, RZ, UR11 ;  /* 0x0000000bff117e24 */ /* 0x000fe2000f8e00ff */
[----:B------:R-:W-:Y:S02]  /*0b50*/  MOV R29, UR14 ;  /* 0x0000000e001d7c02 */ /* 0x000fe40008000f00 */
[----:B------:R-:W-:Y:S02]  /*0b60*/  LEA.HI.X.SX32 R7, R7, RZ, 0x1, P0 ;  /* 0x000000ff07077211 */ /* 0x000fe400000f0eff */
[----:B------:R-:W-:-:S04]  /*0b70*/  LEA R27, P0, R6, UR16, 0x1 ;  /* 0x00000010061b7c11 */ /* 0x000fc8000f8008ff */
[----:B------:R-:W-:Y:S02]  /*0b80*/  LEA.HI.X R6, R6, UR17, R7, 0x1, P0 ;  /* 0x0000001106067c11 */ /* 0x000fe400080f0c07 */
[----:B------:R-:W-:-:S05]  /*0b90*/  LEA R26, P1, R2, R27, 0x2 ;  /* 0x0000001b021a7211 */ /* 0x000fca00078210ff */
[----:B------:R-:W-:Y:S02]  /*0ba0*/  IMAD.X R27, R6, 0x1, R19, P1 ;  /* 0x00000001061b7824 */ /* 0x000fe400008e0613 */
[----:B------:R-:W-:-:S03]  /*0bb0*/  IMAD.WIDE.U32 R16, R17, 0x10, R26 ;  /* 0x0000001011107825 */ /* 0x000fc600078e001a */
[----:B------:R-:W2:Y:S01]  /*0bc0*/  LDG.E R14, desc[UR12][R26.64] ;  /* 0x0000000c1a0e7981 */ /* 0x000ea2000c1e1900 */
[----:B0-----:R-:W-:-:S03]  /*0bd0*/  IMAD.WIDE.U32 R4, R0, 0x2, R4 ;  /* 0x0000000200047825 */ /* 0x001fc600078e0004 */
[----:B------:R-:W2:Y:S01]  /*0be0*/  LDG.E R15, desc[UR12][R26.64+0x10] ;  /* 0x0000100c1a0f7981 */ /* 0x000ea2000c1e1900 */
[----:B------:R-:W-:-:S03]  /*0bf0*/  LEA R24, P0, R12, R4, 0x2 ;  /* 0x000000040c187211 */ /* 0x000fc600078010ff */
[----:B------:R-:W3:Y:S02]  /*0c00*/  LDG.E R32, desc[UR12][R16.64] ;  /* 0x0000000c10207981 */ /* 0x000ee4000c1e1900 */
[----:B------:R-:W-:Y:S02]  /*0c10*/  IMAD.X R25, R5, 0x1, R18, P0 ;  /* 0x0000000105197824 */ /* 0x000fe400000e0612 */
[----:B------:R-:W3:Y:S01]  /*0c20*/  LDG.E R33, desc[UR12][R16.64+0x10] ;  /* 0x0000100c10217981 */ /* 0x000ee2000c1e1900 */
[----:B------:R-:W-:-:S03]  /*0c30*/  IMAD.WIDE.U32 R28, R29, 0x10, R24 ;  /* 0x000000101d1c7825 */ /* 0x000fc600078e0018 */
[----:B------:R-:W2:Y:S04]  /*0c40*/  LDG.E R4, desc[UR12][R24.64] ;  /* 0x0000000c18047981 */ /* 0x000ea8000c1e1900 */
[----:B------:R-:W2:Y:S04]  /*0c50*/  LDG.E R6, desc[UR12][R24.64+0x10] ;  /* 0x0000100c18067981 */ /* 0x000ea8000c1e1900 */
[----:B------:R-:W2:Y:S04]  /*0c60*/  LDG.E R5, desc[UR12][R28.64] ;  /* 0x0000000c1c057981 */ /* 0x000ea8000c1e1900 */
[----:B------:R-:W2:Y:S01]  /*0c70*/  LDG.E R7, desc[UR12][R28.64+0x10] ;  /* 0x0000100c1c077981 */ /* 0x000ea2000c1e1900 */
[----:B------:R-:W-:-:S04]  /*0c80*/  UIADD3 UR5, UPT, UPT, UR5, 0x1, URZ ;  /* 0x0000000105057890 */ /* 0x000fc8000fffe0ff */
[----:B------:R-:W-:Y:S01]  /*0c90*/  UISETP.NE.AND UP0, UPT, UR5, URZ, UPT ;  /* 0x000000ff0500728c */ /* 0x000fe2000bf05270 */
[----:B------:R-:W-:Y:S01]  /*0ca0*/  VIADD R0, R0, 0x10 ;  /* 0x0000001000007836 */ /* 0x000fe20000000000 */
[----:B------:R-:W-:Y:S01]  /*0cb0*/  ULEA UR6, UR11, UR6, 0x4 ;  /* 0x000000060b067291 */ /* 0x000fe2000f8e20ff */
[C---:B--2---:R-:W-:Y:S08]  /*0cc0*/  HMMA.16816.F32 R20, R4.reuse, R14, R20 ;  /* 0x0000000e0414723c */ /* 0x044ff00000001814 */
[----:B---3--:R-:W-:Y:S01]  /*0cd0*/  HMMA.16816.F32 R8, R4, R32, R8 ;  /* 0x000000200408723c */ /* 0x008fe20000001808 */
[----:B------:R-:W-:-:S04]  /*0ce0*/  NOP ;  /* 0x0000000000007918 */ /* 0x000fc80000000000 */
[----:B------:R-:W-:-:S15]  /*0cf0*/  BRA.U UP0, `(.L_x_3) ;  /* 0xfffffffd00847547 */ /* 0x000fde000b83ffff */
.L_x_0:
[----:B------:R-:W0:Y:S01]  /*0d00*/  S2R R3, SR_LANEID ;  /* 0x0000000000037919 */ /* 0x000e220000000000 */
[----:B------:R-:W1:Y:S01]  /*0d10*/  LDCU.128 UR4, c[0x0][0x390] ;  /* 0x00007200ff0477ac */ /* 0x000e620008000c00 */
[----:B------:R-:W-:Y:S01]  /*0d20*/  IMAD R31, R31, UR11, RZ ;  /* 0x0000000b1f1f7c24 */ /* 0x000fe2000f8e02ff */
[----:B------:R-:W-:-:S04]  /*0d30*/  USHF.R.U32.HI UR8, URZ, 0x1, UR11 ;  /* 0x00000001ff087899 */ /* 0x000fc8000801160b */
[----:B------:R-:W-:-:S04]  /*0d40*/  IADD3 R27, P0, PT, R30, R31, RZ ;  /* 0x0000001f1e1b7210 */ /* 0x000fc80007f1e0ff */
[----:B------:R-:W-:Y:S01]  /*0d50*/  LEA.HI.X.SX32 R0, R31, RZ, 0x1, P0 ;  /* 0x000000ff1f007211 */ /* 0x000fe200000f0eff */
[C---:B------:R-:W-:Y:S02]  /*0d60*/  IMAD.SHL.U32 R15, R27.reuse, 0x4, RZ ;  /* 0x000000041b0f7824 */ /* 0x040fe400078e00ff */
[----:B------:R-:W-:Y:S01]  /*0d70*/  IMAD.U32 R13, RZ, RZ, UR8 ;  /* 0x00000008ff0d7e24 */ /* 0x000fe2000f8e00ff */
[----:B------:R-:W-:Y:S02]  /*0d80*/  SHF.L.U64.HI R27, R27, 0x2, R0 ;  /* 0x000000021b1b7819 */ /* 0x000fe40000010200 */
[----:B-1----:R-:W-:Y:S02]  /*0d90*/  IADD3 R7, P0, PT, R15, UR4, RZ ;  /* 0x000000040f077c10 */ /* 0x002fe4000ff1e0ff */
[----:B0-----:R-:W-:Y:S02]  /*0da0*/  LOP3.LUT R2, R3, 0x3, RZ, 0xc0, !PT ;  /* 0x0000000303027812 */ /* 0x001fe400078ec0ff */
[----:B------:R-:W-:Y:S01]  /*0db0*/  SHF.R.U32.HI R5, RZ, 0x2, R3 ;  /* 0x00000002ff057819 */ /* 0x000fe20000011603 */
[----:B------:R-:W-:-:S04]  /*0dc0*/  IMAD.MOV.U32 R3, RZ, RZ, RZ ;  /* 0x000000ffff037224 */ /* 0x000fc800078e00ff */
[----:B------:R-:W-:Y:S01]  /*0dd0*/  IMAD.WIDE.U32 R2, R5, UR8, R2 ;  /* 0x0000000805027c25 */ /* 0x000fe2000f8e0002 */
[----:B------:R-:W-:Y:S02]  /*0de0*/  IADD3.X R5, PT, PT, R27, UR5, RZ, P0, !PT ;  /* 0x000000051b057c10 */ /* 0x000fe400087fe4ff */
[----:B------:R-:W-:-:S04]  /*0df0*/  LEA R6, P0, R2, R7, 0x3 ;  /* 0x0000000702067211 */ /* 0x000fc800078018ff */
[----:B------:R-:W-:-:S03]  /*0e00*/  LEA.HI.X R7, R2, R5, R3, 0x3, P0 ;  /* 0x0000000502077211 */ /* 0x000fc600000f1c03 */
[----:B------:R-:W-:Y:S02]  /*0e10*/  IMAD.WIDE.U32 R12, R13, 0x40, R6 ;  /* 0x000000400d0c7825 */ /* 0x000fe400078e0006 */
[----:B------:R-:W2:Y:S04]  /*0e20*/  LDG.E.64 R16, desc[UR12][R6.64] ;  /* 0x0000000c06107981 */ /* 0x000ea8000c1e1b00 */
[----:B------:R-:W3:Y:S04]  /*0e30*/  LDG.E.64 R18, desc[UR12][R12.64] ;  /* 0x0000000c0c127981 */ /* 0x000ee8000c1e1b00 */
[----:B------:R-:W4:Y:S04]  /*0e40*/  LDG.E.64 R24, desc[UR12][R6.64+0x20] ;  /* 0x0000200c06187981 */ /* 0x000f28000c1e1b00 */
[----:B------:R-:W5:Y:S01]  /*0e50*/  LDG.E.64 R4, desc[UR12][R12.64+0x20] ;  /* 0x0000200c0c047981 */ /* 0x000f62000c1e1b00 */
[----:B------:R-:W-:-:S04]  /*0e60*/  IADD3 R15, P0, PT, R15, UR6, RZ ;  /* 0x000000060f0f7c10 */ /* 0x000fc8000ff1e0ff */
[----:B------:R-:W-:Y:S02]  /*0e70*/  IADD3.X R27, PT, PT, R27, UR7, RZ, P0, !PT ;  /* 0x000000071b1b7c10 */ /* 0x000fe400087fe4ff */
[----:B------:R-:W-:-:S04]  /*0e80*/  LEA R14, P0, R2, R15, 0x3 ;  /* 0x0000000f020e7211 */ /* 0x000fc800078018ff */
[----:B------:R-:W-:Y:S01]  /*0e90*/  LEA.HI.X R15, R2, R27, R3, 0x3, P0 ;  /* 0x0000001b020f7211 */ /* 0x000fe200000f1c03 */
[----:B------:R-:W-:-:S04]  /*0ea0*/  IMAD.U32 R3, RZ, RZ, UR8 ;  /* 0x00000008ff037e24 */ /* 0x000fc8000f8e00ff */
[----:B------:R-:W-:-:S04]  /*0eb0*/  IMAD.WIDE.U32 R2, R3, 0x40, R14 ;  /* 0x0000004003027825 */ /* 0x000fc800078e000e */
[----:B--2---:R-:W-:Y:S01]  /*0ec0*/  FADD R16, R16, R20 ;  /* 0x0000001410107221 */ /* 0x004fe20000000000 */
[----:B------:R-:W-:Y:S01]  /*0ed0*/  FADD R17, R17, R21 ;  /* 0x0000001511117221 */ /* 0x000fe20000000000 */
[----:B---3--:R-:W-:Y:S01]  /*0ee0*/  FADD R18, R18, R22 ;  /* 0x0000001612127221 */ /* 0x008fe20000000000 */
[----:B------:R-:W-:Y:S01]  /*0ef0*/  FADD R19, R19, R23 ;  /* 0x0000001713137221 */ /* 0x000fe20000000000 */
[----:B----4-:R-:W-:Y:S01]  /*0f00*/  FADD R24, R24, R8 ;  /* 0x0000000818187221 */ /* 0x010fe20000000000 */
[----:B------:R-:W-:Y:S01]  /*0f10*/  FADD R25, R25, R9 ;  /* 0x0000000919197221 */ /* 0x000fe20000000000 */
[----:B------:R-:W-:Y:S01]  /*0f20*/  STG.E.64 desc[UR12][R14.64], R16 ;  /* 0x000000100e007986 */ /* 0x000fe2000c101b0c */
[----:B-----5:R-:W-:Y:S01]  /*0f30*/  FADD R4, R4, R10 ;  /* 0x0000000a04047221 */ /* 0x020fe20000000000 */
[----:B------:R-:W-:Y:S02]  /*0f40*/  FADD R5, R5, R11 ;  /* 0x0000000b05057221 */ /* 0x000fe40000000000 */
[----:B------:R-:W-:Y:S04]  /*0f50*/  STG.E.64 desc[UR12][R2.64], R18 ;  /* 0x0000001202007986 */ /* 0x000fe8000c101b0c */
[----:B------:R-:W-:Y:S04]  /*0f60*/  STG.E.64 desc[UR12][R14.64+0x20], R24 ;  /* 0x000020180e007986 */ /* 0x000fe8000c101b0c */
[----:B------:R-:W-:Y:S01]  /*0f70*/  STG.E.64 desc[UR12][R2.64+0x20], R4 ;  /* 0x0000200402007986 */ /* 0x000fe2000c101b0c */
[----:B------:R-:W-:Y:S05]  /*0f80*/  EXIT ;  /* 0x000000000000794d */ /* 0x000fea0003800000 */
.L_x_4:
[----:B------:R-:W-:-:S00]  /*0f90*/  BRA `(.L_x_4) ;  /* 0xfffffffc00fc7947 */ /* 0x000fc0000383ffff */
[----:B------:R-:W-:-:S00]  /*0fa0*/  NOP ;  /* 0x0000000000007918 */ /* 0x000fc00000000000 */
        /* <DEDUP_REMOVED lines=13> */
.L_x_5:


//--------------------- .nv.shared.reserved.0     --------------------------
	.section	.nv.shared.reserved.0,"aw",@nobits
	.weak		__nv_reservedSMEM_offset_0_alias
	.size		__nv_reservedSMEM_offset_0_alias, 0, 64
	.other		__nv_reservedSMEM_offset_0_alias,@"STO_CUDA_RESERVED_SHARED STV_DEFAULT"
__nv_reservedSMEM_offset_0_alias:
	.zero		0
	.zero		64


//--------------------- .nv.constant0._Z10WMMAKernelP6__halfS0_PfS1_iii --------------------------
	.section	.nv.constant0._Z10WMMAKernelP6__halfS0_PfS1_iii,"a",@progbits
	.sectionflags	@""
	.align	4
.nv.constant0._Z10WMMAKernelP6__halfS0_PfS1_iii:
	.zero		940


//--------------------- SYMBOLS --------------------------

	.type		.nv.reservedSmem.offset0,@object
	.size		.nv.reservedSmem.offset0,0x4
